//
// Generated by NVIDIA NVVM Compiler
//
// Compiler Build ID: CL-36424714
// Cuda compilation tools, release 13.0, V13.0.88
// Based on NVVM 20.0.0
//

.version 9.0
.target sm_100
.address_size 64

	// .globl	_Z15primes_in_rangePi
.extern .func  (.param .b32 func_retval0) vprintf
(
	.param .b64 vprintf_param_0,
	.param .b64 vprintf_param_1
)
;
.global .align 1 .b8 $str[5] = {37, 102, 32, 10};

.visible .entry _Z15primes_in_rangePi(
	.param .u64 .ptr .align 1 _Z15primes_in_rangePi_param_0
)
{
	.local .align 8 .b8 	__local_depot0[8];
	.reg .b64 	%SP;
	.reg .b64 	%SPL;
	.reg .pred 	%p<38>;
	.reg .b32 	%r<93>;
	.reg .b64 	%rd<68>;
	.reg .b64 	%fd<49>;

	mov.u64 	%SPL, __local_depot0;
	cvta.local.u64 	%SP, %SPL;
	ld.param.u64 	%rd27, [_Z15primes_in_rangePi_param_0];
	mov.u32 	%r28, %ctaid.x;
	mov.u32 	%r29, %ntid.x;
	mov.u32 	%r30, %tid.x;
	mad.lo.s32 	%r31, %r28, %r29, %r30;
	cvt.rn.f64.u32 	%fd1, %r31;
	setp.gt.u32 	%p1, %r31, 9999999;
	@%p1 bra 	$L__BB0_40;
	{
	.reg .b32 %temp; 
	mov.b64 	{%temp, %r32}, %fd1;
	}
	and.b32  	%r1, %r32, 2147483647;
	{
	.reg .b32 %temp; 
	mov.b64 	{%r33, %temp}, %fd1;
	}
	mov.f64 	%fd22, 0d4000000000000000;
	{
	.reg .b32 %temp; 
	mov.b64 	{%temp, %r34}, %fd22;
	}
	and.b32  	%r36, %r34, 2147483647;
	{
	.reg .b32 %temp; 
	mov.b64 	{%r37, %temp}, %fd22;
	}
	mov.b64 	%fd2, {%r33, %r1};
	mov.b64 	%fd44, {%r37, %r36};
	max.u32 	%r38, %r1, %r36;
	setp.lt.u32 	%p2, %r38, 2146435072;
	@%p2 bra 	$L__BB0_5;
	setp.num.f64 	%p18, %fd2, %fd2;
	setp.num.f64 	%p19, %fd44, %fd44;
	and.pred  	%p20, %p18, %p19;
	@%p20 bra 	$L__BB0_4;
	mov.f64 	%fd32, 0d4000000000000000;
	add.rn.f64 	%fd45, %fd1, %fd32;
	bra.uni 	$L__BB0_21;
$L__BB0_4:
	setp.eq.f64 	%p21, %fd2, 0d7FF0000000000000;
	selp.f64 	%fd45, 0dFFF8000000000000, %fd1, %p21;
	bra.uni 	$L__BB0_21;
$L__BB0_5:
	setp.eq.f64 	%p3, %fd44, 0d0000000000000000;
	mov.f64 	%fd45, 0dFFF8000000000000;
	@%p3 bra 	$L__BB0_21;
	setp.ltu.f64 	%p4, %fd2, %fd44;
	mov.f64 	%fd45, %fd1;
	@%p4 bra 	$L__BB0_21;
	{
	.reg .b32 %temp; 
	mov.b64 	{%temp, %r39}, %fd2;
	}
	shr.u32 	%r85, %r39, 20;
	{
	.reg .b32 %temp; 
	mov.b64 	{%temp, %r3}, %fd44;
	}
	shr.u32 	%r86, %r3, 20;
	setp.gt.u32 	%p5, %r39, 1048575;
	mov.f64 	%fd43, %fd2;
	@%p5 bra 	$L__BB0_9;
	mul.f64 	%fd43, %fd2, 0d4350000000000000;
	{
	.reg .b32 %temp; 
	mov.b64 	{%temp, %r40}, %fd43;
	}
	shr.u32 	%r41, %r40, 20;
	add.s32 	%r42, %r85, %r41;
	add.s32 	%r85, %r42, -54;
$L__BB0_9:
	setp.gt.u32 	%p6, %r3, 1048575;
	@%p6 bra 	$L__BB0_11;
	mul.f64 	%fd44, %fd44, 0d4350000000000000;
	{
	.reg .b32 %temp; 
	mov.b64 	{%temp, %r43}, %fd44;
	}
	shr.u32 	%r44, %r43, 20;
	add.s32 	%r45, %r86, %r44;
	add.s32 	%r86, %r45, -54;
$L__BB0_11:
	mov.b64 	%rd29, %fd43;
	mov.b64 	%rd30, %fd44;
	and.b64  	%rd31, %rd29, 4503599627370495;
	or.b64  	%rd61, %rd31, 4503599627370496;
	and.b64  	%rd32, %rd30, 4503599627370495;
	or.b64  	%rd2, %rd32, 4503599627370496;
	sub.s32 	%r9, %r85, %r86;
	min.s32 	%r10, %r9, 0;
	add.s32 	%r46, %r86, %r10;
	sub.s32 	%r47, %r85, %r46;
	add.s32 	%r48, %r47, 1;
	and.b32  	%r11, %r48, 3;
	setp.eq.s32 	%p7, %r11, 0;
	mov.u32 	%r89, %r9;
	@%p7 bra 	$L__BB0_14;
	mov.b32 	%r88, 0;
	mov.u32 	%r89, %r9;
$L__BB0_13:
	.pragma "nounroll";
	sub.s64 	%rd33, %rd61, %rd2;
	mov.b64 	%fd24, %rd33;
	{
	.reg .b32 %temp; 
	mov.b64 	{%temp, %r50}, %fd24;
	}
	setp.lt.s32 	%p8, %r50, 0;
	selp.b64 	%rd64, %rd61, %rd33, %p8;
	shl.b64 	%rd61, %rd64, 1;
	add.s32 	%r89, %r89, -1;
	add.s32 	%r88, %r88, 1;
	setp.ne.s32 	%p9, %r88, %r11;
	@%p9 bra 	$L__BB0_13;
$L__BB0_14:
	sub.s32 	%r51, %r9, %r10;
	setp.lt.u32 	%p10, %r51, 3;
	@%p10 bra 	$L__BB0_16;
$L__BB0_15:
	sub.s64 	%rd34, %rd61, %rd2;
	mov.b64 	%fd25, %rd34;
	{
	.reg .b32 %temp; 
	mov.b64 	{%temp, %r52}, %fd25;
	}
	setp.lt.s32 	%p11, %r52, 0;
	selp.b64 	%rd35, %rd61, %rd34, %p11;
	shl.b64 	%rd36, %rd35, 1;
	sub.s64 	%rd37, %rd36, %rd2;
	mov.b64 	%fd26, %rd37;
	{
	.reg .b32 %temp; 
	mov.b64 	{%temp, %r53}, %fd26;
	}
	setp.lt.s32 	%p12, %r53, 0;
	selp.b64 	%rd38, %rd36, %rd37, %p12;
	shl.b64 	%rd39, %rd38, 1;
	sub.s64 	%rd40, %rd39, %rd2;
	mov.b64 	%fd27, %rd40;
	{
	.reg .b32 %temp; 
	mov.b64 	{%temp, %r54}, %fd27;
	}
	setp.lt.s32 	%p13, %r54, 0;
	selp.b64 	%rd41, %rd39, %rd40, %p13;
	shl.b64 	%rd42, %rd41, 1;
	sub.s64 	%rd43, %rd42, %rd2;
	mov.b64 	%fd28, %rd43;
	{
	.reg .b32 %temp; 
	mov.b64 	{%temp, %r55}, %fd28;
	}
	setp.lt.s32 	%p14, %r55, 0;
	selp.b64 	%rd64, %rd42, %rd43, %p14;
	shl.b64 	%rd61, %rd64, 1;
	add.s32 	%r18, %r89, -4;
	setp.gt.s32 	%p15, %r89, 3;
	mov.u32 	%r89, %r18;
	@%p15 bra 	$L__BB0_15;
$L__BB0_16:
	and.b64  	%rd12, %rd64, 9223372036854775807;
	setp.eq.s64 	%p16, %rd12, 0;
	mov.b64 	%rd65, 0;
	@%p16 bra 	$L__BB0_20;
	mov.b64 	%fd29, %rd12;
	mul.f64 	%fd30, %fd29, 0d4350000000000000;
	{
	.reg .b32 %temp; 
	mov.b64 	{%temp, %r56}, %fd30;
	}
	shr.u32 	%r57, %r56, 20;
	sub.s32 	%r58, 55, %r57;
	sub.s32 	%r19, %r86, %r58;
	shl.b64 	%rd13, %rd12, %r58;
	setp.gt.s32 	%p17, %r19, 0;
	@%p17 bra 	$L__BB0_19;
	sub.s32 	%r60, 1, %r19;
	shr.u64 	%rd65, %rd13, %r60;
	bra.uni 	$L__BB0_20;
$L__BB0_19:
	add.s32 	%r59, %r19, -1;
	cvt.u64.u32 	%rd45, %r59;
	shl.b64 	%rd46, %rd45, 52;
	add.s64 	%rd65, %rd46, %rd13;
$L__BB0_20:
	mov.b64 	%fd31, %rd65;
	abs.f64 	%fd45, %fd31;
$L__BB0_21:
	setp.eq.f64 	%p22, %fd45, 0d0000000000000000;
	@%p22 bra 	$L__BB0_40;
	sqrt.rn.f64 	%fd12, %fd1;
	setp.leu.f64 	%p23, %fd12, 0d4008000000000000;
	@%p23 bra 	$L__BB0_39;
	{
	.reg .b32 %temp; 
	mov.b64 	{%temp, %r61}, %fd2;
	}
	shr.u32 	%r62, %r61, 20;
	setp.lt.u32 	%p24, %r61, 1048576;
	mul.f64 	%fd34, %fd2, 0d4350000000000000;
	{
	.reg .b32 %temp; 
	mov.b64 	{%temp, %r63}, %fd34;
	}
	shr.u32 	%r64, %r63, 20;
	add.s32 	%r65, %r62, %r64;
	add.s32 	%r66, %r65, -54;
	setp.eq.f64 	%p25, %fd2, 0d7FF0000000000000;
	selp.f64 	%fd13, 0dFFF8000000000000, %fd1, %p25;
	selp.f64 	%fd35, %fd34, %fd2, %p24;
	selp.b32 	%r20, %r66, %r62, %p24;
	mov.b64 	%rd47, %fd35;
	and.b64  	%rd48, %rd47, 4503599627370495;
	or.b64  	%rd17, %rd48, 4503599627370496;
	mov.f64 	%fd46, 0d4008000000000000;
$L__BB0_24:
	{
	.reg .b32 %temp; 
	mov.b64 	{%temp, %r67}, %fd46;
	}
	and.b32  	%r69, %r67, 2147483647;
	{
	.reg .b32 %temp; 
	mov.b64 	{%r70, %temp}, %fd46;
	}
	mov.b64 	%fd47, {%r70, %r69};
	max.u32 	%r71, %r1, %r69;
	setp.lt.u32 	%p26, %r71, 2146435072;
	@%p26 bra 	$L__BB0_26;
	setp.num.f64 	%p34, %fd2, %fd2;
	setp.num.f64 	%p35, %fd47, %fd47;
	add.rn.f64 	%fd41, %fd1, %fd46;
	selp.f64 	%fd42, %fd13, %fd41, %p35;
	selp.f64 	%fd48, %fd42, %fd41, %p34;
	bra.uni 	$L__BB0_37;
$L__BB0_26:
	setp.eq.f64 	%p27, %fd47, 0d0000000000000000;
	mov.f64 	%fd48, 0dFFF8000000000000;
	@%p27 bra 	$L__BB0_37;
	setp.ltu.f64 	%p28, %fd2, %fd47;
	mov.f64 	%fd48, %fd1;
	@%p28 bra 	$L__BB0_37;
	{
	.reg .b32 %temp; 
	mov.b64 	{%temp, %r72}, %fd47;
	}
	shr.u32 	%r91, %r72, 20;
	setp.gt.u32 	%p29, %r72, 1048575;
	@%p29 bra 	$L__BB0_30;
	mul.f64 	%fd47, %fd47, 0d4350000000000000;
	{
	.reg .b32 %temp; 
	mov.b64 	{%temp, %r73}, %fd47;
	}
	shr.u32 	%r74, %r73, 20;
	add.s32 	%r75, %r91, %r74;
	add.s32 	%r91, %r75, -54;
$L__BB0_30:
	mov.b64 	%rd49, %fd47;
	and.b64  	%rd50, %rd49, 4503599627370495;
	or.b64  	%rd18, %rd50, 4503599627370496;
	sub.s32 	%r92, %r20, %r91;
	mov.u64 	%rd66, %rd17;
$L__BB0_31:
	sub.s64 	%rd51, %rd66, %rd18;
	mov.b64 	%fd37, %rd51;
	{
	.reg .b32 %temp; 
	mov.b64 	{%temp, %r76}, %fd37;
	}
	setp.lt.s32 	%p30, %r76, 0;
	selp.b64 	%rd20, %rd66, %rd51, %p30;
	shl.b64 	%rd66, %rd20, 1;
	add.s32 	%r26, %r92, -1;
	setp.gt.s32 	%p31, %r92, 0;
	mov.u32 	%r92, %r26;
	@%p31 bra 	$L__BB0_31;
	and.b64  	%rd22, %rd20, 9223372036854775807;
	setp.eq.s64 	%p32, %rd22, 0;
	mov.b64 	%rd67, 0;
	@%p32 bra 	$L__BB0_36;
	mov.b64 	%fd38, %rd22;
	mul.f64 	%fd39, %fd38, 0d4350000000000000;
	{
	.reg .b32 %temp; 
	mov.b64 	{%temp, %r77}, %fd39;
	}
	shr.u32 	%r78, %r77, 20;
	sub.s32 	%r79, 55, %r78;
	sub.s32 	%r27, %r91, %r79;
	shl.b64 	%rd23, %rd22, %r79;
	setp.gt.s32 	%p33, %r27, 0;
	@%p33 bra 	$L__BB0_35;
	sub.s32 	%r81, 1, %r27;
	shr.u64 	%rd67, %rd23, %r81;
	bra.uni 	$L__BB0_36;
$L__BB0_35:
	add.s32 	%r80, %r27, -1;
	cvt.u64.u32 	%rd53, %r80;
	shl.b64 	%rd54, %rd53, 52;
	add.s64 	%rd67, %rd54, %rd23;
$L__BB0_36:
	mov.b64 	%fd40, %rd67;
	abs.f64 	%fd48, %fd40;
$L__BB0_37:
	setp.eq.f64 	%p36, %fd48, 0d0000000000000000;
	@%p36 bra 	$L__BB0_40;
	add.f64 	%fd46, %fd46, 0d4000000000000000;
	setp.lt.f64 	%p37, %fd46, %fd12;
	@%p37 bra 	$L__BB0_24;
$L__BB0_39:
	add.u64 	%rd55, %SP, 0;
	add.u64 	%rd56, %SPL, 0;
	st.local.f64 	[%rd56], %fd1;
	mov.u64 	%rd57, $str;
	cvta.global.u64 	%rd58, %rd57;
	{ // callseq 0, 0
	.param .b64 param0;
	st.param.b64 	[param0], %rd58;
	.param .b64 param1;
	st.param.b64 	[param1], %rd55;
	.param .b32 retval0;
	call.uni (retval0), 
	vprintf, 
	(
	param0, 
	param1
	);
	ld.param.b32 	%r82, [retval0];
	} // callseq 0
	cvta.to.global.u64 	%rd59, %rd27;
	atom.global.add.u32 	%r84, [%rd59], 1;
$L__BB0_40:
	ret;

}


// ===== COMPILED SASS (sm_100) =====

	.target	sm_100

	.elftype	@"ET_EXEC"


//--------------------- .note.nv.tkinfo           --------------------------
	.section	.note.nv.tkinfo,"",@"SHT_NOTE"
	.sectionflags	@"SHF_NOTE_NV_TKINFO"
	.tkinfo
        /*0018*/ 	.word	0x00000002
        /*0030*/ 	.string	""
        /*0030*/ 	.string	"ptxas"
        /*0030*/ 	.string	"Cuda compilation tools, release 13.0, V13.0.88"
        /*0030*/ 	.string	"Build cuda_13.0.r13.0/compiler.36424714_0"
        /*0030*/ 	.string	"-arch sm_100 -m 64 "



//--------------------- .note.nv.cuinfo           --------------------------
	.section	.note.nv.cuinfo,"",@"SHT_NOTE"
	.sectionflags	@"SHF_NOTE_NV_CUINFO"
        /*0018*/ 	.short	0x0002
        /*001a*/ 	.short	0x0064
        /*001c*/ 	.short	0x0082
	.zero		2


//--------------------- .nv.info                  --------------------------
	.section	.nv.info,"",@"SHT_CUDA_INFO"
	.align	4


	//----- nvinfo : EIATTR_REGCOUNT
	.align		4
        /*0000*/ 	.byte	0x04, 0x2f
        /*0002*/ 	.short	(.L_2 - .L_1)
	.align		4
.L_1:
        /*0004*/ 	.word	index@(_Z15primes_in_rangePi)
        /*0008*/ 	.word	0x0000001e


	//----- nvinfo : EIATTR_FRAME_SIZE
	.align		4
.L_2:
        /*000c*/ 	.byte	0x04, 0x11
        /*000e*/ 	.short	(.L_4 - .L_3)
	.align		4
.L_3:
        /*0010*/ 	.word	index@($__internal_0_$__cuda_sm20_dsqrt_rn_f64_mediumpath_v1)
        /*0014*/ 	.word	0x00000008


	//----- nvinfo : EIATTR_FRAME_SIZE
	.align		4
.L_4:
        /*0018*/ 	.byte	0x04, 0x11
        /*001a*/ 	.short	(.L_6 - .L_5)
	.align		4
.L_5:
        /*001c*/ 	.word	index@(_Z15primes_in_rangePi)
        /*0020*/ 	.word	0x00000008


	//----- nvinfo : EIATTR_MIN_STACK_SIZE
	.align		4
.L_6:
        /*0024*/ 	.byte	0x04, 0x12
        /*0026*/ 	.short	(.L_8 - .L_7)
	.align		4
.L_7:
        /*0028*/ 	.word	index@(_Z15primes_in_rangePi)
        /*002c*/ 	.word	0x00000008
.L_8:


//--------------------- .nv.compat                --------------------------
	.section	.nv.compat,"",@"SHT_CUDA_COMPAT_INFO"
	.align	4
        /*0000*/ 	.byte	0x02, 0x09, 0x00, 0x00, 0x02, 0x02, 0x01, 0x00, 0x02, 0x05, 0x05, 0x00, 0x03, 0x07, 0x01, 0x01
        /*0010*/ 	.byte	0x02, 0x03, 0x00, 0x00, 0x02, 0x06, 0x01, 0x00, 0x04, 0x0b, 0x08, 0x00, 0x01, 0x00, 0x00, 0x00
        /*0020*/ 	.byte	0x00, 0x00, 0x00, 0x00


//--------------------- .nv.info._Z15primes_in_rangePi --------------------------
	.section	.nv.info._Z15primes_in_rangePi,"",@"SHT_CUDA_INFO"
	.sectionflags	@""
	.align	4


	//----- nvinfo : EIATTR_CUDA_API_VERSION
	.align		4
        /*0000*/ 	.byte	0x04, 0x37
        /*0002*/ 	.short	(.L_10 - .L_9)
.L_9:
        /*0004*/ 	.word	0x00000082


	//----- nvinfo : EIATTR_KPARAM_INFO
	.align		4
.L_10:
        /*0008*/ 	.byte	0x04, 0x17
        /*000a*/ 	.short	(.L_12 - .L_11)
.L_11:
        /*000c*/ 	.word	0x00000000
        /*0010*/ 	.short	0x0000
        /*0012*/ 	.short	0x0000
        /*0014*/ 	.byte	0x00, 0xf5, 0x21, 0x00


	//----- nvinfo : EIATTR_SPARSE_MMA_MASK
	.align		4
.L_12:
        /*0018*/ 	.byte	0x03, 0x50
        /*001a*/ 	.short	0x0000


	//----- nvinfo : EIATTR_MAXREG_COUNT
	.align		4
        /*001c*/ 	.byte	0x03, 0x1b
        /*001e*/ 	.short	0x00ff


	//----- nvinfo : EIATTR_EXTERNS
	.align		4
        /*0020*/ 	.byte	0x04, 0x0f
        /*0022*/ 	.short	(.L_14 - .L_13)


	//   ....[0]....
	.align		4
.L_13:
        /*0024*/ 	.word	index@(vprintf)


	//----- nvinfo : EIATTR_MERCURY_ISA_VERSION
	.align		4
.L_14:
        /*0028*/ 	.byte	0x03, 0x5f
        /*002a*/ 	.short	0x0101


	//----- nvinfo : EIATTR_INT_WARP_WIDE_INSTR_OFFSETS
	.align		4
        /*002c*/ 	.byte	0x04, 0x31
        /*002e*/ 	.short	(.L_16 - .L_15)


	//   ....[0]....
.L_15:
        /*0030*/ 	.word	0x00000ff0


	//----- nvinfo : EIATTR_VRC_CTA_INIT_COUNT
	.align		4
.L_16:
        /*0034*/ 	.byte	0x02, 0x4a
	.zero		1
	.zero		1


	//----- nvinfo : EIATTR_SYSCALL_OFFSETS
	.align		4
        /*0038*/ 	.byte	0x04, 0x46
        /*003a*/ 	.short	(.L_18 - .L_17)


	//   ....[0]....
.L_17:
        /*003c*/ 	.word	0x00000fc0


	//----- nvinfo : EIATTR_EXIT_INSTR_OFFSETS
	.align		4
.L_18:
        /*0040*/ 	.byte	0x04, 0x1c
        /*0042*/ 	.short	(.L_20 - .L_19)


	//   ....[0]....
.L_19:
        /*0044*/ 	.word	0x000000b0


	//   ....[1]....
        /*0048*/ 	.word	0x00000810


	//   ....[2]....
        /*004c*/ 	.word	0x00000ef0


	//   ....[3]....
        /*0050*/ 	.word	0x00001040


	//----- nvinfo : EIATTR_CRS_STACK_SIZE
	.align		4
.L_20:
        /*0054*/ 	.byte	0x04, 0x1e
        /*0056*/ 	.short	(.L_22 - .L_21)
.L_21:
        /*0058*/ 	.word	0x00000000


	//----- nvinfo : EIATTR_CBANK_PARAM_SIZE
	.align		4
.L_22:
        /*005c*/ 	.byte	0x03, 0x19
        /*005e*/ 	.short	0x0008


	//----- nvinfo : EIATTR_PARAM_CBANK
	.align		4
        /*0060*/ 	.byte	0x04, 0x0a
        /*0062*/ 	.short	(.L_24 - .L_23)
	.align		4
.L_23:
        /*0064*/ 	.word	index@(.nv.constant0._Z15primes_in_rangePi)
        /*0068*/ 	.short	0x0380
        /*006a*/ 	.short	0x0008


	//----- nvinfo : EIATTR_SW_WAR
	.align		4
.L_24:
        /*006c*/ 	.byte	0x04, 0x36
        /*006e*/ 	.short	(.L_26 - .L_25)
.L_25:
        /*0070*/ 	.word	0x00000008
.L_26:


//--------------------- .nv.callgraph             --------------------------
	.section	.nv.callgraph,"",@"SHT_CUDA_CALLGRAPH"
	.align	4
	.sectionentsize	8
	.align		4
        /*0000*/ 	.word	0x00000000
	.align		4
        /*0004*/ 	.word	0xffffffff
	.align		4
        /*0008*/ 	.word	index@(_Z15primes_in_rangePi)
	.align		4
        /*000c*/ 	.word	index@(vprintf)
	.align		4
        /*0010*/ 	.word	0x00000000
	.align		4
        /*0014*/ 	.word	0xfffffffe
	.align		4
        /*0018*/ 	.word	0x00000000
	.align		4
        /*001c*/ 	.word	0xfffffffd
	.align		4
        /*0020*/ 	.word	0x00000000
	.align		4
        /*0024*/ 	.word	0xfffffffc


//--------------------- .nv.constant4             --------------------------
	.section	.nv.constant4,"a",@progbits
	.align	8
	.align		8
.nv.constant4:
        /*0000*/ 	.dword	vprintf
	.align		8
        /*0008*/ 	.dword	$str


//--------------------- .text._Z15primes_in_rangePi --------------------------
	.section	.text._Z15primes_in_rangePi,"ax",@progbits
	.align	128
        .global         _Z15primes_in_rangePi
        .type           _Z15primes_in_rangePi,@function
        .size           _Z15primes_in_rangePi,(.L_x_30 - _Z15primes_in_rangePi)
        .other          _Z15primes_in_rangePi,@"STO_CUDA_ENTRY STV_DEFAULT"
_Z15primes_in_rangePi:
.text._Z15primes_in_rangePi:
[----:B------:R-:W0:Y:S01]  /*0000*/  LDC R1, c[0x0][0x37c] ;  /* 0x0000df00ff017b82 */ /* 0x000e220000000800 */
[----:B------:R-:W1:Y:S01]  /*0010*/  S2R R3, SR_TID.X ;  /* 0x0000000000037919 */ /* 0x000e620000002100 */
[----:B------:R-:W2:Y:S06]  /*0020*/  LDCU UR5, c[0x0][0x2fc] ;  /* 0x00005f80ff0577ac */ /* 0x000eac0008000800 */
[----:B------:R-:W1:Y:S01]  /*0030*/  S2UR UR6, SR_CTAID.X ;  /* 0x00000000000679c3 */ /* 0x000e620000002500 */
[----:B0-----:R-:W-:Y:S01]  /*0040*/  VIADD R1, R1, 0xfffffff8 ;  /* 0xfffffff801017836 */ /* 0x001fe20000000000 */
[----:B------:R-:W0:Y:S06]  /*0050*/  LDCU UR4, c[0x0][0x2f8] ;  /* 0x00005f00ff0477ac */ /* 0x000e2c0008000800 */
[----:B------:R-:W1:Y:S01]  /*0060*/  LDC R2, c[0x0][0x360] ;  /* 0x0000d800ff027b82 */ /* 0x000e620000000800 */
[----:B0-----:R-:W-:-:S05]  /*0070*/  IADD3 R6, P1, PT, R1, UR4, RZ ;  /* 0x0000000401067c10 */ /* 0x001fca000ff3e0ff */
[----:B--2---:R-:W-:Y:S02]  /*0080*/  IMAD.X R7, RZ, RZ, UR5, P1 ;  /* 0x00000005ff077e24 */ /* 0x004fe400088e06ff */
[----:B-1----:R-:W-:-:S05]  /*0090*/  IMAD R2, R2, UR6, R3 ;  /* 0x0000000602027c24 */ /* 0x002fca000f8e0203 */
[----:B------:R-:W-:-:S13]  /*00a0*/  ISETP.GT.U32.AND P0, PT, R2, 0x98967f, PT ;  /* 0x0098967f0200780c */ /* 0x000fda0003f04070 */
[----:B------:R-:W-:Y:S05]  /*00b0*/  @P0 EXIT ;  /* 0x000000000000094d */ /* 0x000fea0003800000 */
[----:B------:R-:W0:Y:S01]  /*00c0*/  I2F.F64.U32 R2, R2 ;  /* 0x0000000200027312 */ /* 0x000e220000201800 */
[----:B------:R-:W-:Y:S01]  /*00d0*/  BSSY.RECONVERGENT B0, `(.L_x_0) ;  /* 0x0000072000007945 */ /* 0x000fe20003800200 */
[----:B0-----:R-:W-:Y:S01]  /*00e0*/  LOP3.LUT R5, R3, 0x7fffffff, RZ, 0xc0, !PT ;  /* 0x7fffffff03057812 */ /* 0x001fe200078ec0ff */
[----:B------:R-:W-:-:S03]  /*00f0*/  IMAD.MOV.U32 R4, RZ, RZ, R2 ;  /* 0x000000ffff047224 */ /* 0x000fc600078e0002 */
[----:B------:R-:W-:-:S04]  /*0100*/  VIMNMX.U32 R0, PT, PT, R5, 0x40000000, !PT ;  /* 0x4000000005007848 */ /* 0x000fc80007fe0000 */
[----:B------:R-:W-:-:S13]  /*0110*/  ISETP.GE.U32.AND P0, PT, R0, 0x7ff00000, PT ;  /* 0x7ff000000000780c */ /* 0x000fda0003f06070 */
[----:B------:R-:W-:Y:S05]  /*0120*/  @!P0 BRA `(.L_x_1) ;  /* 0x0000000000188947 */ /* 0x000fea0003800000 */
[----:B------:R-:W-:-:S14]  /*0130*/  DSETP.NAN.AND P0, PT, R4, R4, PT ;  /* 0x000000040400722a */ /* 0x000fdc0003f08000 */
[----:B------:R-:W-:Y:S02]  /*0140*/  @!P0 DSETP.NEU.AND P1, PT, R4, +INF , PT ;  /* 0x7ff000000400842a */ /* 0x000fe40003f2d000 */
[----:B------:R-:W-:-:S06]  /*0150*/  @P0 DADD R8, R2, 2 ;  /* 0x4000000002080429 */ /* 0x000fcc0000000000 */
[----:B------:R-:W-:Y:S02]  /*0160*/  @!P0 FSEL R8, R2, RZ, P1 ;  /* 0x000000ff02088208 */ /* 0x000fe40000800000 */
[----:B------:R-:W-:Y:S01]  /*0170*/  @!P0 FSEL R9, R3, -QNAN , P1 ;  /* 0xfff8000003098808 */ /* 0x000fe20000800000 */
[----:B------:R-:W-:Y:S06]  /*0180*/  BRA `(.L_x_2) ;  /* 0x0000000400987947 */ /* 0x000fec0003800000 */
.L_x_1:
[----:B------:R-:W-:Y:S01]  /*0190*/  DSETP.GE.AND P0, PT, R4, 2, PT ;  /* 0x400000000400742a */ /* 0x000fe20003f06000 */
[----:B------:R-:W-:Y:S02]  /*01a0*/  IMAD.MOV.U32 R8, RZ, RZ, R2 ;  /* 0x000000ffff087224 */ /* 0x000fe400078e0002 */
[----:B------:R-:W-:-:S11]  /*01b0*/  IMAD.MOV.U32 R9, RZ, RZ, R3 ;  /* 0x000000ffff097224 */ /* 0x000fd600078e0003 */
[----:B------:R-:W-:Y:S05]  /*01c0*/  @!P0 BRA `(.L_x_2) ;  /* 0x0000000400888947 */ /* 0x000fea0003800000 */
[----:B------:R-:W-:Y:S01]  /*01d0*/  ISETP.GT.U32.AND P0, PT, R5, 0xfffff, PT ;  /* 0x000fffff0500780c */ /* 0x000fe20003f04070 */
[----:B------:R-:W-:Y:S01]  /*01e0*/  IMAD.MOV.U32 R8, RZ, RZ, R4 ;  /* 0x000000ffff087224 */ /* 0x000fe200078e0004 */
[--C-:B------:R-:W-:Y:S01]  /*01f0*/  SHF.R.U32.HI R11, RZ, 0x14, R5.reuse ;  /* 0x00000014ff0b7819 */ /* 0x100fe20000011605 */
[----:B------:R-:W-:Y:S01]  /*0200*/  IMAD.MOV.U32 R9, RZ, RZ, R5 ;  /* 0x000000ffff097224 */ /* 0x000fe200078e0005 */
[----:B------:R-:W-:Y:S09]  /*0210*/  BSSY.RECONVERGENT B1, `(.L_x_3) ;  /* 0x000001e000017945 */ /* 0x000ff20003800200 */
[----:B------:R-:W-:-:S10]  /*0220*/  @!P0 DMUL R8, R4, 1.80143985094819840000e+16 ;  /* 0x4350000004088828 */ /* 0x000fd40000000000 */
[C---:B------:R-:W-:Y:S02]  /*0230*/  @!P0 LEA.HI R0, R9.reuse, R11, RZ, 0xc ;  /* 0x0000000b09008211 */ /* 0x040fe400078f60ff */
[----:B------:R-:W-:-:S03]  /*0240*/  LOP3.LUT R15, R9, 0xfffff, RZ, 0xc0, !PT ;  /* 0x000fffff090f7812 */ /* 0x000fc600078ec0ff */
[----:B------:R-:W-:Y:S01]  /*0250*/  @!P0 VIADD R11, R0, 0xffffffca ;  /* 0xffffffca000b8836 */ /* 0x000fe20000000000 */
[----:B------:R-:W-:Y:S01]  /*0260*/  LOP3.LUT R15, R15, 0x100000, RZ, 0xfc, !PT ;  /* 0x001000000f0f7812 */ /* 0x000fe200078efcff */
[----:B------:R-:W-:Y:S02]  /*0270*/  IMAD.MOV.U32 R0, RZ, RZ, RZ ;  /* 0x000000ffff007224 */ /* 0x000fe400078e00ff */
[----:B------:R-:W-:-:S05]  /*0280*/  VIADD R12, R11, 0xfffffc00 ;  /* 0xfffffc000b0c7836 */ /* 0x000fca0000000000 */
[----:B------:R-:W-:-:S04]  /*0290*/  VIMNMX R14, PT, PT, RZ, R12, PT ;  /* 0x0000000cff0e7248 */ /* 0x000fc80003fe0100 */
[----:B------:R-:W-:-:S05]  /*02a0*/  IADD3 R11, PT, PT, R11, -0x400, -R14 ;  /* 0xfffffc000b0b7810 */ /* 0x000fca0007ffe80e */
[----:B------:R-:W-:-:S05]  /*02b0*/  VIADD R11, R11, 0x1 ;  /* 0x000000010b0b7836 */ /* 0x000fca0000000000 */
[----:B------:R-:W-:Y:S01]  /*02c0*/  LOP3.LUT P0, R16, R11, 0x3, RZ, 0xc0, !PT ;  /* 0x000000030b107812 */ /* 0x000fe2000780c0ff */
[----:B------:R-:W-:Y:S02]  /*02d0*/  IMAD.MOV.U32 R11, RZ, RZ, R8 ;  /* 0x000000ffff0b7224 */ /* 0x000fe400078e0008 */
[----:B------:R-:W-:-:S10]  /*02e0*/  IMAD.MOV.U32 R8, RZ, RZ, R12 ;  /* 0x000000ffff087224 */ /* 0x000fd400078e000c */
[----:B------:R-:W-:Y:S05]  /*02f0*/  @!P0 BRA `(.L_x_4) ;  /* 0x00000000003c8947 */ /* 0x000fea0003800000 */
[----:B------:R-:W-:Y:S01]  /*0300*/  BSSY.RECONVERGENT B2, `(.L_x_4) ;  /* 0x000000e000027945 */ /* 0x000fe20003800200 */
[----:B------:R-:W-:Y:S02]  /*0310*/  IMAD.MOV.U32 R9, RZ, RZ, RZ ;  /* 0x000000ffff097224 */ /* 0x000fe400078e00ff */
[----:B------:R-:W-:-:S07]  /*0320*/  IMAD.MOV.U32 R8, RZ, RZ, R12 ;  /* 0x000000ffff087224 */ /* 0x000fce00078e000c */
.L_x_5:
[----:B------:R-:W-:Y:S01]  /*0330*/  VIADD R9, R9, 0x1 ;  /* 0x0000000109097836 */ /* 0x000fe20000000000 */
[----:B------:R-:W-:Y:S01]  /*0340*/  IADD3 R13, P0, PT, R11, -R0, RZ ;  /* 0x800000000b0d7210 */ /* 0x000fe20007f1e0ff */
[----:B------:R-:W-:-:S03]  /*0350*/  VIADD R8, R8, 0xffffffff ;  /* 0xffffffff08087836 */ /* 0x000fc60000000000 */
[----:B------:R-:W-:Y:S02]  /*0360*/  ISETP.NE.AND P1, PT, R9, R16, PT ;  /* 0x000000100900720c */ /* 0x000fe40003f25270 */
[----:B------:R-:W-:-:S04]  /*0370*/  IADD3.X R10, PT, PT, R15, -0x100001, RZ, P0, !PT ;  /* 0xffefffff0f0a7810 */ /* 0x000fc800007fe4ff */
[----:B------:R-:W-:-:S04]  /*0380*/  ISETP.GE.AND P0, PT, R10, RZ, PT ;  /* 0x000000ff0a00720c */ /* 0x000fc80003f06270 */
[----:B------:R-:W-:Y:S02]  /*0390*/  SEL R13, R11, R13, !P0 ;  /* 0x0000000d0b0d7207 */ /* 0x000fe40004000000 */
[----:B------:R-:W-:-:S03]  /*03a0*/  SEL R10, R15, R10, !P0 ;  /* 0x0000000a0f0a7207 */ /* 0x000fc60004000000 */
[C---:B------:R-:W-:Y:S01]  /*03b0*/  IMAD.SHL.U32 R11, R13.reuse, 0x2, RZ ;  /* 0x000000020d0b7824 */ /* 0x040fe200078e00ff */
[----:B------:R-:W-:Y:S01]  /*03c0*/  SHF.L.U64.HI R15, R13, 0x1, R10 ;  /* 0x000000010d0f7819 */ /* 0x000fe2000001020a */
[----:B------:R-:W-:Y:S06]  /*03d0*/  @P1 BRA `(.L_x_5) ;  /* 0xfffffffc00d41947 */ /* 0x000fec000383ffff */
[----:B------:R-:W-:Y:S05]  /*03e0*/  BSYNC.RECONVERGENT B2 ;  /* 0x0000000000027941 */ /* 0x000fea0003800200 */
.L_x_4:
[----:B------:R-:W-:Y:S05]  /*03f0*/  BSYNC.RECONVERGENT B1 ;  /* 0x0000000000017941 */ /* 0x000fea0003800200 */
.L_x_3:
[----:B------:R-:W-:Y:S01]  /*0400*/  IMAD.IADD R9, R12, 0x1, -R14 ;  /* 0x000000010c097824 */ /* 0x000fe200078e0a0e */
[----:B------:R-:W-:Y:S04]  /*0410*/  BSSY.RECONVERGENT B1, `(.L_x_6) ;  /* 0x0000025000017945 */ /* 0x000fe80003800200 */
[----:B------:R-:W-:-:S13]  /*0420*/  ISETP.GE.U32.AND P0, PT, R9, 0x3, PT ;  /* 0x000000030900780c */ /* 0x000fda0003f06070 */
[----:B------:R-:W-:Y:S05]  /*0430*/  @!P0 BRA `(.L_x_7) ;  /* 0x0000000000888947 */ /* 0x000fea0003800000 */
[----:B------:R-:W-:Y:S01]  /*0440*/  BSSY.RECONVERGENT B2, `(.L_x_8) ;  /* 0x0000020000027945 */ /* 0x000fe20003800200 */
.L_x_9:
[----:B------:R-:W-:Y:S02]  /*0450*/  IADD3 R10, P0, PT, R11, -R0, RZ ;  /* 0x800000000b0a7210 */ /* 0x000fe40007f1e0ff */
[C---:B------:R-:W-:Y:S01]  /*0460*/  ISETP.GT.AND P1, PT, R8.reuse, 0x3, PT ;  /* 0x000000030800780c */ /* 0x040fe20003f24270 */
[----:B------:R-:W-:Y:S01]  /*0470*/  VIADD R8, R8, 0xfffffffc ;  /* 0xfffffffc08087836 */ /* 0x000fe20000000000 */
[----:B------:R-:W-:-:S04]  /*0480*/  IADD3.X R12, PT, PT, R15, -0x100001, RZ, P0, !PT ;  /* 0xffefffff0f0c7810 */ /* 0x000fc800007fe4ff */
[----:B------:R-:W-:-:S04]  /*0490*/  ISETP.GE.AND P0, PT, R12, RZ, PT ;  /* 0x000000ff0c00720c */ /* 0x000fc80003f06270 */
[----:B------:R-:W-:Y:S02]  /*04a0*/  SEL R10, R11, R10, !P0 ;  /* 0x0000000a0b0a7207 */ /* 0x000fe40004000000 */
[----:B------:R-:W-:-:S03]  /*04b0*/  SEL R15, R15, R12, !P0 ;  /* 0x0000000c0f0f7207 */ /* 0x000fc60004000000 */
[C---:B------:R-:W-:Y:S01]  /*04c0*/  IMAD.SHL.U32 R9, R10.reuse, 0x2, RZ ;  /* 0x000000020a097824 */ /* 0x040fe200078e00ff */
[----:B------:R-:W-:-:S04]  /*04d0*/  SHF.L.U64.HI R15, R10, 0x1, R15 ;  /* 0x000000010a0f7819 */ /* 0x000fc8000001020f */
[----:B------:R-:W-:-:S04]  /*04e0*/  IADD3 R11, P0, PT, R9, -R0, RZ ;  /* 0x80000000090b7210 */ /* 0x000fc80007f1e0ff */
        /* <DEDUP_REMOVED lines=22> */
.L_x_8:
[----:B------:R-:W-:-:S07]  /*0650*/  IMAD.MOV.U32 R13, RZ, RZ, R9 ;  /* 0x000000ffff0d7224 */ /* 0x000fce00078e0009 */
.L_x_7:
[----:B------:R-:W-:Y:S05]  /*0660*/  BSYNC.RECONVERGENT B1 ;  /* 0x0000000000017941 */ /* 0x000fea0003800200 */
.L_x_6:
[----:B------:R-:W-:Y:S01]  /*0670*/  LOP3.LUT R11, R10, 0x7fffffff, RZ, 0xc0, !PT ;  /* 0x7fffffff0a0b7812 */ /* 0x000fe200078ec0ff */
[----:B------:R-:W-:Y:S01]  /*0680*/  BSSY.RECONVERGENT B1, `(.L_x_10) ;  /* 0x0000014000017945 */ /* 0x000fe20003800200 */
[----:B------:R-:W-:Y:S01]  /*0690*/  ISETP.NE.U32.AND P0, PT, R13, RZ, PT ;  /* 0x000000ff0d00720c */ /* 0x000fe20003f05070 */
[----:B------:R-:W-:Y:S02]  /*06a0*/  IMAD.MOV.U32 R12, RZ, RZ, RZ ;  /* 0x000000ffff0c7224 */ /* 0x000fe400078e00ff */
[----:B------:R-:W-:Y:S01]  /*06b0*/  IMAD.MOV.U32 R9, RZ, RZ, RZ ;  /* 0x000000ffff097224 */ /* 0x000fe200078e00ff */
[----:B------:R-:W-:-:S13]  /*06c0*/  ISETP.NE.AND.EX P0, PT, R11, RZ, PT, P0 ;  /* 0x000000ff0b00720c */ /* 0x000fda0003f05300 */
[----:B------:R-:W-:Y:S05]  /*06d0*/  @!P0 BRA `(.L_x_11) ;  /* 0x0000000000388947 */ /* 0x000fea0003800000 */
[----:B------:R-:W-:-:S06]  /*06e0*/  IMAD.MOV.U32 R10, RZ, RZ, R13 ;  /* 0x000000ffff0a7224 */ /* 0x000fcc00078e000d */
[----:B------:R-:W-:-:S10]  /*06f0*/  DMUL R8, R10, 1.80143985094819840000e+16 ;  /* 0x435000000a087828 */ /* 0x000fd40000000000 */
[----:B------:R-:W-:-:S04]  /*0700*/  SHF.R.U32.HI R8, RZ, 0x14, R9 ;  /* 0x00000014ff087819 */ /* 0x000fc80000011609 */
[----:B------:R-:W-:-:S04]  /*0710*/  IADD3 R9, PT, PT, -R8, 0x37, RZ ;  /* 0x0000003708097810 */ /* 0x000fc80007ffe1ff */
[----:B------:R-:W-:Y:S02]  /*0720*/  IADD3 R8, PT, PT, -R9, 0x400, RZ ;  /* 0x0000040009087810 */ /* 0x000fe40007ffe1ff */
[CC--:B------:R-:W-:Y:S02]  /*0730*/  SHF.L.U64.HI R11, R13.reuse, R9.reuse, R11 ;  /* 0x000000090d0b7219 */ /* 0x0c0fe4000001020b */
[----:B------:R-:W-:Y:S02]  /*0740*/  ISETP.GT.AND P0, PT, R8, RZ, PT ;  /* 0x000000ff0800720c */ /* 0x000fe40003f04270 */
[----:B------:R-:W-:-:S11]  /*0750*/  SHF.L.U32 R9, R13, R9, RZ ;  /* 0x000000090d097219 */ /* 0x000fd600000006ff */
[C---:B------:R-:W-:Y:S01]  /*0760*/  @!P0 IADD3 R0, PT, PT, -R8.reuse, 0x1, RZ ;  /* 0x0000000108008810 */ /* 0x040fe20007ffe1ff */
[----:B------:R-:W-:-:S03]  /*0770*/  @P0 VIADD R8, R8, 0xffffffff ;  /* 0xffffffff08080836 */ /* 0x000fc60000000000 */
[-CC-:B------:R-:W-:Y:S02]  /*0780*/  @!P0 SHF.R.U64 R12, R9, R0.reuse, R11.reuse ;  /* 0x00000000090c8219 */ /* 0x180fe4000000120b */
[----:B------:R-:W-:Y:S02]  /*0790*/  @P0 IADD3 R12, P1, PT, RZ, R9, RZ ;  /* 0x00000009ff0c0210 */ /* 0x000fe40007f3e0ff */
[----:B------:R-:W-:-:S03]  /*07a0*/  @!P0 SHF.R.U32.HI R9, RZ, R0, R11 ;  /* 0x00000000ff098219 */ /* 0x000fc6000001160b */
[----:B------:R-:W-:-:S08]  /*07b0*/  @P0 IMAD.U32.X R9, R8, 0x100000, R11, P1 ;  /* 0x0010000008090824 */ /* 0x000fd000008e040b */
.L_x_11:
[----:B------:R-:W-:Y:S05]  /*07c0*/  BSYNC.RECONVERGENT B1 ;  /* 0x0000000000017941 */ /* 0x000fea0003800200 */
.L_x_10:
[----:B------:R-:W-:-:S06]  /*07d0*/  IMAD.MOV.U32 R8, RZ, RZ, R12 ;  /* 0x000000ffff087224 */ /* 0x000fcc00078e000c */
[----:B------:R-:W-:-:S11]  /*07e0*/  DADD R8, -RZ, |R8| ;  /* 0x00000000ff087229 */ /* 0x000fd60000000508 */
.L_x_2:
[----:B------:R-:W-:Y:S05]  /*07f0*/  BSYNC.RECONVERGENT B0 ;  /* 0x0000000000007941 */ /* 0x000fea0003800200 */
.L_x_0:
[----:B------:R-:W-:-:S14]  /*0800*/  DSETP.NEU.AND P0, PT, R8, RZ, PT ;  /* 0x000000ff0800722a */ /* 0x000fdc0003f0d000 */
[----:B------:R-:W-:Y:S05]  /*0810*/  @!P0 EXIT ;  /* 0x000000000000894d */ /* 0x000fea0003800000 */
[----:B------:R-:W0:Y:S01]  /*0820*/  MUFU.RSQ64H R11, R3 ;  /* 0x00000003000b7308 */ /* 0x000e220000001c00 */
[----:B------:R-:W-:Y:S01]  /*0830*/  VIADD R10, R3, 0xfcb00000 ;  /* 0xfcb00000030a7836 */ /* 0x000fe20000000000 */
[----:B------:R-:W-:Y:S01]  /*0840*/  BSSY.RECONVERGENT B0, `(.L_x_12) ;  /* 0x0000013000007945 */ /* 0x000fe20003800200 */
[----:B------:R-:W-:Y:S02]  /*0850*/  IMAD.MOV.U32 R12, RZ, RZ, 0x0 ;  /* 0x00000000ff0c7424 */ /* 0x000fe400078e00ff */
[----:B------:R-:W-:Y:S01]  /*0860*/  IMAD.MOV.U32 R13, RZ, RZ, 0x3fd80000 ;  /* 0x3fd80000ff0d7424 */ /* 0x000fe200078e00ff */
[----:B------:R-:W-:Y:S01]  /*0870*/  ISETP.GE.U32.AND P0, PT, R10, 0x7ca00000, PT ;  /* 0x7ca000000a00780c */ /* 0x000fe20003f06070 */
[----:B0-----:R-:W-:-:S08]  /*0880*/  DMUL R8, R10, R10 ;  /* 0x0000000a0a087228 */ /* 0x001fd00000000000 */
[----:B------:R-:W-:-:S08]  /*0890*/  DFMA R8, R2, -R8, 1 ;  /* 0x3ff000000208742b */ /* 0x000fd00000000808 */
[----:B------:R-:W-:Y:S02]  /*08a0*/  DFMA R12, R8, R12, 0.5 ;  /* 0x3fe00000080c742b */ /* 0x000fe4000000000c */
[----:B------:R-:W-:-:S08]  /*08b0*/  DMUL R8, R10, R8 ;  /* 0x000000080a087228 */ /* 0x000fd00000000000 */
[----:B------:R-:W-:-:S08]  /*08c0*/  DFMA R12, R12, R8, R10 ;  /* 0x000000080c0c722b */ /* 0x000fd0000000000a */
[----:B------:R-:W-:Y:S02]  /*08d0*/  DMUL R14, R2, R12 ;  /* 0x0000000c020e7228 */ /* 0x000fe40000000000 */
[----:B------:R-:W-:Y:S02]  /*08e0*/  VIADD R19, R13, 0xfff00000 ;  /* 0xfff000000d137836 */ /* 0x000fe40000000000 */
[----:B------:R-:W-:-:S04]  /*08f0*/  IMAD.MOV.U32 R18, RZ, RZ, R12 ;  /* 0x000000ffff127224 */ /* 0x000fc800078e000c */
[----:B------:R-:W-:-:S08]  /*0900*/  DFMA R16, R14, -R14, R2 ;  /* 0x8000000e0e10722b */ /* 0x000fd00000000002 */
[----:B------:R-:W-:Y:S01]  /*0910*/  DFMA R8, R16, R18, R14 ;  /* 0x000000121008722b */ /* 0x000fe2000000000e */
[----:B------:R-:W-:Y:S10]  /*0920*/  @!P0 BRA `(.L_x_13) ;  /* 0x0000000000108947 */ /* 0x000ff40003800000 */
[----:B------:R-:W-:-:S07]  /*0930*/  MOV R0, 0x950 ;  /* 0x0000095000007802 */ /* 0x000fce0000000f00 */
[----:B------:R-:W-:Y:S05]  /*0940*/  CALL.REL.NOINC `($__internal_0_$__cuda_sm20_dsqrt_rn_f64_mediumpath_v1) ;  /* 0x0000000400c07944 */ /* 0x000fea0003c00000 */
[----:B------:R-:W-:Y:S02]  /*0950*/  IMAD.MOV.U32 R8, RZ, RZ, R10 ;  /* 0x000000ffff087224 */ /* 0x000fe400078e000a */
[----:B------:R-:W-:-:S07]  /*0960*/  IMAD.MOV.U32 R9, RZ, RZ, R11 ;  /* 0x000000ffff097224 */ /* 0x000fce00078e000b */
.L_x_13:
[----:B------:R-:W-:Y:S05]  /*0970*/  BSYNC.RECONVERGENT B0 ;  /* 0x0000000000007941 */ /* 0x000fea0003800200 */
.L_x_12:
[----:B------:R-:W-:Y:S01]  /*0980*/  DSETP.GT.AND P0, PT, R8, 3, PT ;  /* 0x400800000800742a */ /* 0x000fe20003f04000 */
[----:B------:R-:W-:-:S13]  /*0990*/  BSSY.RECONVERGENT B1, `(.L_x_14) ;  /* 0x000005a000017945 */ /* 0x000fda0003800200 */
[----:B------:R-:W-:Y:S05]  /*09a0*/  @!P0 BRA `(.L_x_15) ;  /* 0x0000000400608947 */ /* 0x000fea0003800000 */
[C---:B------:R-:W-:Y:S01]  /*09b0*/  DMUL R10, R4.reuse, 1.80143985094819840000e+16 ;  /* 0x43500000040a7828 */ /* 0x040fe20000000000 */
[----:B------:R-:W-:Y:S01]  /*09c0*/  ISETP.GE.U32.AND P0, PT, R5, 0x100000, PT ;  /* 0x001000000500780c */ /* 0x000fe20003f06070 */
[----:B------:R-:W-:Y:S01]  /*09d0*/  DSETP.NEU.AND P1, PT, R4, +INF , PT ;  /* 0x7ff000000400742a */ /* 0x000fe20003f2d000 */
[----:B------:R-:W-:-:S05]  /*09e0*/  SHF.R.U32.HI R0, RZ, 0x14, R5 ;  /* 0x00000014ff007819 */ /* 0x000fca0000011605 */
[----:B------:R-:W-:Y:S02]  /*09f0*/  FSEL R18, R2, RZ, P1 ;  /* 0x000000ff02127208 */ /* 0x000fe40000800000 */
[C---:B------:R-:W-:Y:S02]  /*0a00*/  FSEL R16, R11.reuse, R5, !P0 ;  /* 0x000000050b107208 */ /* 0x040fe40004000000 */
[----:B------:R-:W-:Y:S01]  /*0a10*/  LEA.HI R12, R11, R0, RZ, 0xc ;  /* 0x000000000b0c7211 */ /* 0x000fe200078f60ff */
[----:B------:R-:W-:Y:S01]  /*0a20*/  IMAD.MOV.U32 R11, RZ, RZ, 0x40080000 ;  /* 0x40080000ff0b7424 */ /* 0x000fe200078e00ff */
[----:B------:R-:W-:Y:S02]  /*0a30*/  LOP3.LUT R16, R16, 0xfffff, RZ, 0xc0, !PT ;  /* 0x000fffff10107812 */ /* 0x000fe400078ec0ff */
[----:B------:R-:W-:Y:S01]  /*0a40*/  FSEL R19, R10, R2, !P0 ;  /* 0x000000020a137208 */ /* 0x000fe20004000000 */
[----:B------:R-:W-:Y:S01]  /*0a50*/  @!P0 VIADD R0, R12, 0xffffffca ;  /* 0xffffffca0c008836 */ /* 0x000fe20000000000 */
[----:B------:R-:W-:Y:S01]  /*0a60*/  FSEL R17, R3, -QNAN , P1 ;  /* 0xfff8000003117808 */ /* 0x000fe20000800000 */
[----:B------:R-:W-:Y:S01]  /*0a70*/  IMAD.MOV.U32 R10, RZ, RZ, 0x0 ;  /* 0x00000000ff0a7424 */ /* 0x000fe200078e00ff */
[----:B------:R-:W-:-:S07]  /*0a80*/  LOP3.LUT R16, R16, 0x100000, RZ, 0xfc, !PT ;  /* 0x0010000010107812 */ /* 0x000fce00078efcff */
.L_x_23:
[----:B------:R-:W-:Y:S01]  /*0a90*/  LOP3.LUT R13, R11, 0x7fffffff, RZ, 0xc0, !PT ;  /* 0x7fffffff0b0d7812 */ /* 0x000fe200078ec0ff */
[----:B------:R-:W-:Y:S03]  /*0aa0*/  BSSY.RECONVERGENT B0, `(.L_x_16) ;  /* 0x0000043000007945 */ /* 0x000fe60003800200 */
[----:B------:R-:W-:-:S04]  /*0ab0*/  VIMNMX.U32 R12, PT, PT, R5, R13, !PT ;  /* 0x0000000d050c7248 */ /* 0x000fc80007fe0000 */
[----:B------:R-:W-:Y:S01]  /*0ac0*/  ISETP.GE.U32.AND P0, PT, R12, 0x7ff00000, PT ;  /* 0x7ff000000c00780c */ /* 0x000fe20003f06070 */
[----:B------:R-:W-:-:S12]  /*0ad0*/  IMAD.MOV.U32 R12, RZ, RZ, R10 ;  /* 0x000000ffff0c7224 */ /* 0x000fd800078e000a */
[----:B------:R-:W-:Y:S05]  /*0ae0*/  @!P0 BRA `(.L_x_17) ;  /* 0x0000000000208947 */ /* 0x000fea0003800000 */
[----:B------:R-:W-:Y:S02]  /*0af0*/  DADD R14, R2, R10 ;  /* 0x00000000020e7229 */ /* 0x000fe4000000000a */
[----:B------:R-:W-:Y:S02]  /*0b00*/  DSETP.NAN.AND P0, PT, R12, R12, PT ;  /* 0x0000000c0c00722a */ /* 0x000fe40003f08000 */
[----:B------:R-:W-:-:S06]  /*0b10*/  DSETP.NAN.AND P1, PT, R4, R4, PT ;  /* 0x000000040400722a */ /* 0x000fcc0003f28000 */
[-C--:B------:R-:W-:Y:S02]  /*0b20*/  FSEL R13, R18, R14.reuse, !P0 ;  /* 0x0000000e120d7208 */ /* 0x080fe40004000000 */
[-C--:B------:R-:W-:Y:S02]  /*0b30*/  FSEL R21, R17, R15.reuse, !P0 ;  /* 0x0000000f11157208 */ /* 0x080fe40004000000 */
[----:B------:R-:W-:Y:S02]  /*0b40*/  FSEL R14, R13, R14, !P1 ;  /* 0x0000000e0d0e7208 */ /* 0x000fe40004800000 */
[----:B------:R-:W-:Y:S01]  /*0b50*/  FSEL R15, R21, R15, !P1 ;  /* 0x0000000f150f7208 */ /* 0x000fe20004800000 */
[----:B------:R-:W-:Y:S06]  /*0b60*/  BRA `(.L_x_18) ;  /* 0x0000000000d87947 */ /* 0x000fec0003800000 */
.L_x_17:
[----:B------:R-:W-:Y:S01]  /*0b70*/  DSETP.NEU.AND P0, PT, R12, RZ, PT ;  /* 0x000000ff0c00722a */ /* 0x000fe20003f0d000 */
[----:B------:R-:W-:Y:S02]  /*0b80*/  IMAD.MOV.U32 R14, RZ, RZ, 0x0 ;  /* 0x00000000ff0e7424 */ /* 0x000fe400078e00ff */
[----:B------:R-:W-:-:S11]  /*0b90*/  IMAD.MOV.U32 R15, RZ, RZ, -0x80000 ;  /* 0xfff80000ff0f7424 */ /* 0x000fd600078e00ff */
[----:B------:R-:W-:Y:S05]  /*0ba0*/  @!P0 BRA `(.L_x_18) ;  /* 0x0000000000c88947 */ /* 0x000fea0003800000 */
[----:B------:R-:W-:Y:S01]  /*0bb0*/  DSETP.GE.AND P0, PT, R4, R12, PT ;  /* 0x0000000c0400722a */ /* 0x000fe20003f06000 */
[----:B------:R-:W-:Y:S02]  /*0bc0*/  IMAD.MOV.U32 R14, RZ, RZ, R2 ;  /* 0x000000ffff0e7224 */ /* 0x000fe400078e0002 */
[----:B------:R-:W-:-:S11]  /*0bd0*/  IMAD.MOV.U32 R15, RZ, RZ, R3 ;  /* 0x000000ffff0f7224 */ /* 0x000fd600078e0003 */
[----:B------:R-:W-:Y:S05]  /*0be0*/  @!P0 BRA `(.L_x_18) ;  /* 0x0000000000b88947 */ /* 0x000fea0003800000 */
[----:B------:R-:W-:Y:S01]  /*0bf0*/  ISETP.GT.U32.AND P0, PT, R13, 0xfffff, PT ;  /* 0x000fffff0d00780c */ /* 0x000fe20003f04070 */
[----:B------:R-:W-:Y:S01]  /*0c00*/  BSSY.RECONVERGENT B2, `(.L_x_19) ;  /* 0x0000014000027945 */ /* 0x000fe20003800200 */
[----:B------:R-:W-:Y:S01]  /*0c10*/  SHF.R.U32.HI R21, RZ, 0x14, R13 ;  /* 0x00000014ff157819 */ /* 0x000fe2000001160d */
[----:B------:R-:W-:Y:S02]  /*0c20*/  IMAD.MOV.U32 R23, RZ, RZ, R19 ;  /* 0x000000ffff177224 */ /* 0x000fe400078e0013 */
[----:B------:R-:W-:-:S08]  /*0c30*/  IMAD.MOV.U32 R22, RZ, RZ, R16 ;  /* 0x000000ffff167224 */ /* 0x000fd000078e0010 */
[----:B------:R-:W-:-:S10]  /*0c40*/  @!P0 DMUL R12, R12, 1.80143985094819840000e+16 ;  /* 0x435000000c0c8828 */ /* 0x000fd40000000000 */
[C---:B------:R-:W-:Y:S02]  /*0c50*/  @!P0 LEA.HI R15, R13.reuse, R21, RZ, 0xc ;  /* 0x000000150d0f8211 */ /* 0x040fe400078f60ff */
[----:B------:R-:W-:-:S03]  /*0c60*/  LOP3.LUT R14, R13, 0xfffff, RZ, 0xc0, !PT ;  /* 0x000fffff0d0e7812 */ /* 0x000fc600078ec0ff */
[----:B------:R-:W-:Y:S01]  /*0c70*/  @!P0 VIADD R21, R15, 0xffffffca ;  /* 0xffffffca0f158836 */ /* 0x000fe20000000000 */
[----:B------:R-:W-:-:S03]  /*0c80*/  LOP3.LUT R25, R14, 0x100000, RZ, 0xfc, !PT ;  /* 0x001000000e197812 */ /* 0x000fc600078efcff */
[----:B------:R-:W-:-:S07]  /*0c90*/  IMAD.IADD R20, R0, 0x1, -R21 ;  /* 0x0000000100147824 */ /* 0x000fce00078e0a15 */
.L_x_20:
[----:B------:R-:W-:Y:S02]  /*0ca0*/  IADD3 R14, P0, PT, -R12, R23, RZ ;  /* 0x000000170c0e7210 */ /* 0x000fe40007f1e1ff */
[C---:B------:R-:W-:Y:S01]  /*0cb0*/  ISETP.GT.AND P1, PT, R20.reuse, RZ, PT ;  /* 0x000000ff1400720c */ /* 0x040fe20003f24270 */
[----:B------:R-:W-:Y:S02]  /*0cc0*/  VIADD R20, R20, 0xffffffff ;  /* 0xffffffff14147836 */ /* 0x000fe40000000000 */
[----:B------:R-:W-:-:S05]  /*0cd0*/  IMAD.X R15, R22, 0x1, ~R25, P0 ;  /* 0x00000001160f7824 */ /* 0x000fca00000e0e19 */
[----:B------:R-:W-:-:S04]  /*0ce0*/  ISETP.GE.AND P0, PT, R15, RZ, PT ;  /* 0x000000ff0f00720c */ /* 0x000fc80003f06270 */
[----:B------:R-:W-:Y:S02]  /*0cf0*/  SEL R14, R23, R14, !P0 ;  /* 0x0000000e170e7207 */ /* 0x000fe40004000000 */
[----:B------:R-:W-:-:S03]  /*0d00*/  SEL R27, R22, R15, !P0 ;  /* 0x0000000f161b7207 */ /* 0x000fc60004000000 */
[C---:B------:R-:W-:Y:S01]  /*0d10*/  IMAD.SHL.U32 R23, R14.reuse, 0x2, RZ ;  /* 0x000000020e177824 */ /* 0x040fe200078e00ff */
[----:B------:R-:W-:Y:S01]  /*0d20*/  SHF.L.U64.HI R22, R14, 0x1, R27 ;  /* 0x000000010e167819 */ /* 0x000fe2000001021b */
[----:B------:R-:W-:Y:S06]  /*0d30*/  @P1 BRA `(.L_x_20) ;  /* 0xfffffffc00d81947 */ /* 0x000fec000383ffff */
[----:B------:R-:W-:Y:S05]  /*0d40*/  BSYNC.RECONVERGENT B2 ;  /* 0x0000000000027941 */ /* 0x000fea0003800200 */
.L_x_19:
[----:B------:R-:W-:Y:S01]  /*0d50*/  LOP3.LUT R15, R27, 0x7fffffff, RZ, 0xc0, !PT ;  /* 0x7fffffff1b0f7812 */ /* 0x000fe200078ec0ff */
[----:B------:R-:W-:Y:S01]  /*0d60*/  BSSY.RECONVERGENT B2, `(.L_x_21) ;  /* 0x0000013000027945 */ /* 0x000fe20003800200 */
[----:B------:R-:W-:Y:S01]  /*0d70*/  ISETP.NE.U32.AND P0, PT, R14, RZ, PT ;  /* 0x000000ff0e00720c */ /* 0x000fe20003f05070 */
[----:B------:R-:W-:Y:S02]  /*0d80*/  IMAD.MOV.U32 R20, RZ, RZ, RZ ;  /* 0x000000ffff147224 */ /* 0x000fe400078e00ff */
[----:B------:R-:W-:Y:S01]  /*0d90*/  IMAD.MOV.U32 R23, RZ, RZ, RZ ;  /* 0x000000ffff177224 */ /* 0x000fe200078e00ff */
[----:B------:R-:W-:-:S13]  /*0da0*/  ISETP.NE.AND.EX P0, PT, R15, RZ, PT, P0 ;  /* 0x000000ff0f00720c */ /* 0x000fda0003f05300 */
[----:B------:R-:W-:Y:S05]  /*0db0*/  @!P0 BRA `(.L_x_22) ;  /* 0x0000000000348947 */ /* 0x000fea0003800000 */
[----:B------:R-:W-:-:S10]  /*0dc0*/  DMUL R12, R14, 1.80143985094819840000e+16 ;  /* 0x435000000e0c7828 */ /* 0x000fd40000000000 */
[----:B------:R-:W-:-:S04]  /*0dd0*/  SHF.R.U32.HI R12, RZ, 0x14, R13 ;  /* 0x00000014ff0c7819 */ /* 0x000fc8000001160d */
[----:B------:R-:W-:-:S04]  /*0de0*/  IADD3 R13, PT, PT, -R12, 0x37, RZ ;  /* 0x000000370c0d7810 */ /* 0x000fc80007ffe1ff */
[CC--:B------:R-:W-:Y:S01]  /*0df0*/  SHF.L.U64.HI R15, R14.reuse, R13.reuse, R15 ;  /* 0x0000000d0e0f7219 */ /* 0x0c0fe2000001020f */
[----:B------:R-:W-:Y:S01]  /*0e00*/  IMAD.IADD R21, R21, 0x1, -R13 ;  /* 0x0000000115157824 */ /* 0x000fe200078e0a0d */
[----:B------:R-:W-:-:S04]  /*0e10*/  SHF.L.U32 R13, R14, R13, RZ ;  /* 0x0000000d0e0d7219 */ /* 0x000fc800000006ff */
[----:B------:R-:W-:-:S13]  /*0e20*/  ISETP.GT.AND P0, PT, R21, RZ, PT ;  /* 0x000000ff1500720c */ /* 0x000fda0003f04270 */
[----:B------:R-:W-:-:S04]  /*0e30*/  @!P0 IADD3 R12, PT, PT, -R21, 0x1, RZ ;  /* 0x00000001150c8810 */ /* 0x000fc80007ffe1ff */
[-CC-:B------:R-:W-:Y:S02]  /*0e40*/  @!P0 SHF.R.U64 R20, R13, R12.reuse, R15.reuse ;  /* 0x0000000c0d148219 */ /* 0x180fe4000000120f */
[----:B------:R-:W-:Y:S01]  /*0e50*/  @P0 IADD3 R20, P1, PT, RZ, R13, RZ ;  /* 0x0000000dff140210 */ /* 0x000fe20007f3e0ff */
[----:B------:R-:W-:Y:S01]  /*0e60*/  @P0 VIADD R13, R21, 0xffffffff ;  /* 0xffffffff150d0836 */ /* 0x000fe20000000000 */
[----:B------:R-:W-:-:S03]  /*0e70*/  @!P0 SHF.R.U32.HI R23, RZ, R12, R15 ;  /* 0x0000000cff178219 */ /* 0x000fc6000001160f */
[----:B------:R-:W-:-:S08]  /*0e80*/  @P0 IMAD.U32.X R23, R13, 0x100000, R15, P1 ;  /* 0x001000000d170824 */ /* 0x000fd000008e040f */
.L_x_22:
[----:B------:R-:W-:Y:S05]  /*0e90*/  BSYNC.RECONVERGENT B2 ;  /* 0x0000000000027941 */ /* 0x000fea0003800200 */
.L_x_21:
[----:B------:R-:W-:Y:S02]  /*0ea0*/  IMAD.MOV.U32 R14, RZ, RZ, R20 ;  /* 0x000000ffff0e7224 */ /* 0x000fe400078e0014 */
[----:B------:R-:W-:-:S06]  /*0eb0*/  IMAD.MOV.U32 R15, RZ, RZ, R23 ;  /* 0x000000ffff0f7224 */ /* 0x000fcc00078e0017 */
[----:B------:R-:W-:-:S11]  /*0ec0*/  DADD R14, -RZ, |R14| ;  /* 0x00000000ff0e7229 */ /* 0x000fd6000000050e */
.L_x_18:
[----:B------:R-:W-:Y:S05]  /*0ed0*/  BSYNC.RECONVERGENT B0 ;  /* 0x0000000000007941 */ /* 0x000fea0003800200 */
.L_x_16:
[----:B------:R-:W-:-:S14]  /*0ee0*/  DSETP.NEU.AND P0, PT, R14, RZ, PT ;  /* 0x000000ff0e00722a */ /* 0x000fdc0003f0d000 */
[----:B------:R-:W-:Y:S05]  /*0ef0*/  @!P0 EXIT ;  /* 0x000000000000894d */ /* 0x000fea0003800000 */
[----:B------:R-:W-:-:S08]  /*0f00*/  DADD R10, R10, 2 ;  /* 0x400000000a0a7429 */ /* 0x000fd00000000000 */
[----:B------:R-:W-:-:S14]  /*0f10*/  DSETP.GEU.AND P0, PT, R10, R8, PT ;  /* 0x000000080a00722a */ /* 0x000fdc0003f0e000 */
[----:B------:R-:W-:Y:S05]  /*0f20*/  @!P0 BRA `(.L_x_23) ;  /* 0xfffffff800d88947 */ /* 0x000fea000383ffff */
.L_x_15:
[----:B------:R-:W-:Y:S05]  /*0f30*/  BSYNC.RECONVERGENT B1 ;  /* 0x0000000000017941 */ /* 0x000fea0003800200 */
.L_x_14:
[----:B------:R-:W-:Y:S01]  /*0f40*/  MOV R0, 0x0 ;  /* 0x0000000000007802 */ /* 0x000fe20000000f00 */
[----:B------:R0:W-:Y:S01]  /*0f50*/  STL.64 [R1], R2 ;  /* 0x0000000201007387 */ /* 0x0001e20000100a00 */
[----:B------:R-:W1:Y:S02]  /*0f60*/  LDCU.64 UR4, c[0x4][0x8] ;  /* 0x01000100ff0477ac */ /* 0x000e640008000a00 */
[----:B------:R0:W2:Y:S01]  /*0f70*/  LDC.64 R8, c[0x4][R0] ;  /* 0x0100000000087b82 */ /* 0x0000a20000000a00 */
[----:B------:R-:W3:Y:S01]  /*0f80*/  LDCU.64 UR36, c[0x0][0x358] ;  /* 0x00006b00ff2477ac */ /* 0x000ee20008000a00 */
[----:B-1----:R-:W-:Y:S02]  /*0f90*/  IMAD.U32 R4, RZ, RZ, UR4 ;  /* 0x00000004ff047e24 */ /* 0x002fe4000f8e00ff */
[----:B0-----:R-:W-:-:S07]  /*0fa0*/  IMAD.U32 R5, RZ, RZ, UR5 ;  /* 0x00000005ff057e24 */ /* 0x001fce000f8e00ff */
[----:B------:R-:W-:-:S07]  /*0fb0*/  LEPC R20, `(.L_x_24) ;  /* 0x000000001014794e */ /* 0x000fce0000000000 */
[----:B--23--:R-:W-:Y:S05]  /*0fc0*/  CALL.ABS.NOINC R8 ;  /* 0x0000000008007343 */ /* 0x00cfea0003c00000 */
.L_x_24:
[----:B------:R-:W0:Y:S01]  /*0fd0*/  S2R R0, SR_LANEID ;  /* 0x0000000000007919 */ /* 0x000e220000000000 */
[----:B------:R-:W1:Y:S01]  /*0fe0*/  LDC.64 R2, c[0x0][0x380] ;  /* 0x0000e000ff027b82 */ /* 0x000e620000000a00 */
[----:B------:R-:W-:Y:S02]  /*0ff0*/  VOTEU.ANY UR4, UPT, PT ;  /* 0x0000000000047886 */ /* 0x000fe400038e0100 */
[----:B------:R-:W-:Y:S02]  /*1000*/  UFLO.U32 UR5, UR4 ;  /* 0x00000004000572bd */ /* 0x000fe400080e0000 */
[----:B------:R-:W1:Y:S04]  /*1010*/  POPC R5, UR4 ;  /* 0x0000000400057d09 */ /* 0x000e680008000000 */
[----:B0-----:R-:W-:-:S13]  /*1020*/  ISETP.EQ.U32.AND P0, PT, R0, UR5, PT ;  /* 0x0000000500007c0c */ /* 0x001fda000bf02070 */
[----:B-1----:R-:W-:Y:S01]  /*1030*/  @P0 REDG.E.ADD.STRONG.GPU desc[UR36][R2.64], R5 ;  /* 0x000000050200098e */ /* 0x002fe2000c12e124 */
[----:B------:R-:W-:Y:S05]  /*1040*/  EXIT ;  /* 0x000000000000794d */ /* 0x000fea0003800000 */
        .weak           $__internal_0_$__cuda_sm20_dsqrt_rn_f64_mediumpath_v1
        .type           $__internal_0_$__cuda_sm20_dsqrt_rn_f64_mediumpath_v1,@function
        .size           $__internal_0_$__cuda_sm20_dsqrt_rn_f64_mediumpath_v1,(.L_x_30 - $__internal_0_$__cuda_sm20_dsqrt_rn_f64_mediumpath_v1)
$__internal_0_$__cuda_sm20_dsqrt_rn_f64_mediumpath_v1:
[----:B------:R-:W-:Y:S01]  /*1050*/  ISETP.GE.U32.AND P0, PT, R10, -0x3400000, PT ;  /* 0xfcc000000a00780c */ /* 0x000fe20003f06070 */
[----:B------:R-:W-:Y:S01]  /*1060*/  BSSY.RECONVERGENT B1, `(.L_x_25) ;  /* 0x0000024000017945 */ /* 0x000fe20003800200 */
[----:B------:R-:W-:-:S11]  /*1070*/  IMAD.MOV.U32 R13, RZ, RZ, R19 ;  /* 0x000000ffff0d7224 */ /* 0x000fd600078e0013 */
[----:B------:R-:W-:Y:S05]  /*1080*/  @!P0 BRA `(.L_x_26) ;  /* 0x0000000000208947 */ /* 0x000fea0003800000 */
[----:B------:R-:W-:-:S10]  /*1090*/  DFMA.RM R12, R16, R12, R14 ;  /* 0x0000000c100c722b */ /* 0x000fd4000000400e */
[----:B------:R-:W-:-:S05]  /*10a0*/  IADD3 R10, P0, PT, R12, 0x1, RZ ;  /* 0x000000010c0a7810 */ /* 0x000fca0007f1e0ff */
[----:B------:R-:W-:-:S06]  /*10b0*/  IMAD.X R11, RZ, RZ, R13, P0 ;  /* 0x000000ffff0b7224 */ /* 0x000fcc00000e060d */
[----:B------:R-:W-:-:S08]  /*10c0*/  DFMA.RP R8, -R12, R10, R2 ;  /* 0x0000000a0c08722b */ /* 0x000fd00000008102 */
[----:B------:R-:W-:-:S06]  /*10d0*/  DSETP.GT.AND P0, PT, R8, RZ, PT ;  /* 0x000000ff0800722a */ /* 0x000fcc0003f04000 */
[----:B------:R-:W-:Y:S02]  /*10e0*/  FSEL R8, R10, R12, P0 ;  /* 0x0000000c0a087208 */ /* 0x000fe40000000000 */
[----:B------:R-:W-:Y:S01]  /*10f0*/  FSEL R9, R11, R13, P0 ;  /* 0x0000000d0b097208 */ /* 0x000fe20000000000 */
[----:B------:R-:W-:Y:S06]  /*1100*/  BRA `(.L_x_27) ;  /* 0x0000000000647947 */ /* 0x000fec0003800000 */
.L_x_26:
[----:B------:R-:W-:-:S14]  /*1110*/  DSETP.NE.AND P0, PT, R2, RZ, PT ;  /* 0x000000ff0200722a */ /* 0x000fdc0003f05000 */
[----:B------:R-:W-:Y:S05]  /*1120*/  @!P0 BRA `(.L_x_28) ;  /* 0x0000000000588947 */ /* 0x000fea0003800000 */
[----:B------:R-:W-:-:S13]  /*1130*/  ISETP.GE.AND P0, PT, R3, RZ, PT ;  /* 0x000000ff0300720c */ /* 0x000fda0003f06270 */
[----:B------:R-:W-:Y:S02]  /*1140*/  @!P0 IMAD.MOV.U32 R8, RZ, RZ, 0x0 ;  /* 0x00000000ff088424 */ /* 0x000fe400078e00ff */
[----:B------:R-:W-:Y:S01]  /*1150*/  @!P0 IMAD.MOV.U32 R9, RZ, RZ, -0x80000 ;  /* 0xfff80000ff098424 */ /* 0x000fe200078e00ff */
[----:B------:R-:W-:Y:S06]  /*1160*/  @!P0 BRA `(.L_x_27) ;  /* 0x00000000004c8947 */ /* 0x000fec0003800000 */
[----:B------:R-:W-:-:S13]  /*1170*/  ISETP.GT.AND P0, PT, R3, 0x7fefffff, PT ;  /* 0x7fefffff0300780c */ /* 0x000fda0003f04270 */
[----:B------:R-:W-:Y:S05]  /*1180*/  @P0 BRA `(.L_x_28) ;  /* 0x0000000000400947 */ /* 0x000fea0003800000 */
[----:B------:R-:W-:Y:S01]  /*1190*/  DMUL R8, R2, 8.11296384146066816958e+31 ;  /* 0x4690000002087828 */ /* 0x000fe20000000000 */
[----:B------:R-:W-:Y:S02]  /*11a0*/  IMAD.MOV.U32 R10, RZ, RZ, RZ ;  /* 0x000000ffff0a7224 */ /* 0x000fe400078e00ff */
[----:B------:R-:W-:Y:S02]  /*11b0*/  IMAD.MOV.U32 R14, RZ, RZ, 0x0 ;  /* 0x00000000ff0e7424 */ /* 0x000fe400078e00ff */
[----:B------:R-:W-:Y:S01]  /*11c0*/  IMAD.MOV.U32 R15, RZ, RZ, 0x3fd80000 ;  /* 0x3fd80000ff0f7424 */ /* 0x000fe200078e00ff */
[----:B------:R-:W0:Y:S02]  /*11d0*/  MUFU.RSQ64H R11, R9 ;  /* 0x00000009000b7308 */ /* 0x000e240000001c00 */
[----:B0-----:R-:W-:-:S08]  /*11e0*/  DMUL R12, R10, R10 ;  /* 0x0000000a0a0c7228 */ /* 0x001fd00000000000 */
[----:B------:R-:W-:-:S08]  /*11f0*/  DFMA R12, R8, -R12, 1 ;  /* 0x3ff00000080c742b */ /* 0x000fd0000000080c */
[----:B------:R-:W-:Y:S02]  /*1200*/  DFMA R14, R12, R14, 0.5 ;  /* 0x3fe000000c0e742b */ /* 0x000fe4000000000e */
[----:B------:R-:W-:-:S08]  /*1210*/  DMUL R12, R10, R12 ;  /* 0x0000000c0a0c7228 */ /* 0x000fd00000000000 */
[----:B------:R-:W-:-:S08]  /*1220*/  DFMA R12, R14, R12, R10 ;  /* 0x0000000c0e0c722b */ /* 0x000fd0000000000a */
[----:B------:R-:W-:Y:S02]  /*1230*/  DMUL R10, R8, R12 ;  /* 0x0000000c080a7228 */ /* 0x000fe40000000000 */
[----:B------:R-:W-:-:S06]  /*1240*/  VIADD R13, R13, 0xfff00000 ;  /* 0xfff000000d0d7836 */ /* 0x000fcc0000000000 */
[----:B------:R-:W-:-:S08]  /*1250*/  DFMA R14, R10, -R10, R8 ;  /* 0x8000000a0a0e722b */ /* 0x000fd00000000008 */
[----:B------:R-:W-:-:S10]  /*1260*/  DFMA R8, R12, R14, R10 ;  /* 0x0000000e0c08722b */ /* 0x000fd4000000000a */
[----:B------:R-:W-:Y:S01]  /*1270*/  VIADD R9, R9, 0xfcb00000 ;  /* 0xfcb0000009097836 */ /* 0x000fe20000000000 */
[----:B------:R-:W-:Y:S06]  /*1280*/  BRA `(.L_x_27) ;  /* 0x0000000000047947 */ /* 0x000fec0003800000 */
.L_x_28:
[----:B------:R-:W-:-:S11]  /*1290*/  DADD R8, R2, R2 ;  /* 0x0000000002087229 */ /* 0x000fd60000000002 */
.L_x_27:
[----:B------:R-:W-:Y:S05]  /*12a0*/  BSYNC.RECONVERGENT B1 ;  /* 0x0000000000017941 */ /* 0x000fea0003800200 */
.L_x_25:
[----:B------:R-:W-:Y:S02]  /*12b0*/  IMAD.MOV.U32 R10, RZ, RZ, R8 ;  /* 0x000000ffff0a7224 */ /* 0x000fe400078e0008 */
[----:B------:R-:W-:Y:S02]  /*12c0*/  IMAD.MOV.U32 R11, RZ, RZ, R9 ;  /* 0x000000ffff0b7224 */ /* 0x000fe400078e0009 */
[----:B------:R-:W-:Y:S02]  /*12d0*/  IMAD.MOV.U32 R8, RZ, RZ, R0 ;  /* 0x000000ffff087224 */ /* 0x000fe400078e0000 */
[----:B------:R-:W-:-:S04]  /*12e0*/  IMAD.MOV.U32 R9, RZ, RZ, 0x0 ;  /* 0x00000000ff097424 */ /* 0x000fc800078e00ff */
[----:B------:R-:W-:Y:S05]  /*12f0*/  RET.REL.NODEC R8 `(_Z15primes_in_rangePi) ;  /* 0xffffffec08407950 */ /* 0x000fea0003c3ffff */
.L_x_29:
[----:B------:R-:W-:-:S00]  /*1300*/  BRA `(.L_x_29) ;  /* 0xfffffffc00fc7947 */ /* 0x000fc0000383ffff */
[----:B------:R-:W-:-:S00]  /*1310*/  NOP ;  /* 0x0000000000007918 */ /* 0x000fc00000000000 */
        /* <DEDUP_REMOVED lines=14> */
.L_x_30:


//--------------------- .nv.global.init           --------------------------
	.section	.nv.global.init,"aw",@progbits
.nv.global.init:
	.type		$str,@object
	.size		$str,(.L_0 - $str)
$str:
        /*0000*/ 	.byte	0x25, 0x66, 0x20, 0x0a, 0x00
.L_0:


//--------------------- .nv.shared.reserved.0     --------------------------
	.section	.nv.shared.reserved.0,"aw",@nobits
	.weak		__nv_reservedSMEM_offset_0_alias
	.size		__nv_reservedSMEM_offset_0_alias, 0, 64
	.other		__nv_reservedSMEM_offset_0_alias,@"STO_CUDA_RESERVED_SHARED STV_DEFAULT"
__nv_reservedSMEM_offset_0_alias:
	.zero		0
	.zero		64


//--------------------- .nv.constant0._Z15primes_in_rangePi --------------------------
	.section	.nv.constant0._Z15primes_in_rangePi,"a",@progbits
	.sectionflags	@""
	.align	4
.nv.constant0._Z15primes_in_rangePi:
	.zero		904


//--------------------- SYMBOLS --------------------------

	.type		.nv.reservedSmem.offset0,@object
	.size		.nv.reservedSmem.offset0,0x4
	.type		vprintf,@function
